//
// Generated by NVIDIA NVVM Compiler
//
// Compiler Build ID: CL-36424714
// Cuda compilation tools, release 13.0, V13.0.88
// Based on NVVM 20.0.0
//

.version 9.0
.target sm_100
.address_size 64

	// .globl	_ZN3cub18CUB_300001_SM_10006detail11EmptyKernelIvEEvv
.global .align 1 .b8 _ZN40_INTERNAL_4a85cd3b_4_k_cu_5d1e5e65_188844cuda3std3__45__cpo5beginE[1];
.global .align 1 .b8 _ZN40_INTERNAL_4a85cd3b_4_k_cu_5d1e5e65_188844cuda3std3__45__cpo3endE[1];
.global .align 1 .b8 _ZN40_INTERNAL_4a85cd3b_4_k_cu_5d1e5e65_188844cuda3std3__45__cpo6cbeginE[1];
.global .align 1 .b8 _ZN40_INTERNAL_4a85cd3b_4_k_cu_5d1e5e65_188844cuda3std3__45__cpo4cendE[1];
.global .align 1 .b8 _ZN40_INTERNAL_4a85cd3b_4_k_cu_5d1e5e65_188844cuda3std3__45__cpo6rbeginE[1];
.global .align 1 .b8 _ZN40_INTERNAL_4a85cd3b_4_k_cu_5d1e5e65_188844cuda3std3__45__cpo4rendE[1];
.global .align 1 .b8 _ZN40_INTERNAL_4a85cd3b_4_k_cu_5d1e5e65_188844cuda3std3__45__cpo7crbeginE[1];
.global .align 1 .b8 _ZN40_INTERNAL_4a85cd3b_4_k_cu_5d1e5e65_188844cuda3std3__45__cpo5crendE[1];
.global .align 1 .b8 _ZN40_INTERNAL_4a85cd3b_4_k_cu_5d1e5e65_188844cuda3std3__442_GLOBAL__N__4a85cd3b_4_k_cu_5d1e5e65_188846ignoreE[1];
.global .align 1 .b8 _ZN40_INTERNAL_4a85cd3b_4_k_cu_5d1e5e65_188844cuda3std3__419piecewise_constructE[1];
.global .align 1 .b8 _ZN40_INTERNAL_4a85cd3b_4_k_cu_5d1e5e65_188844cuda3std3__48in_placeE[1];
.global .align 1 .b8 _ZN40_INTERNAL_4a85cd3b_4_k_cu_5d1e5e65_188844cuda3std3__420unreachable_sentinelE[1];
.global .align 1 .b8 _ZN40_INTERNAL_4a85cd3b_4_k_cu_5d1e5e65_188844cuda3std3__47nulloptE[1];
.global .align 1 .b8 _ZN40_INTERNAL_4a85cd3b_4_k_cu_5d1e5e65_188844cuda3std3__48unexpectE[1];
.global .align 1 .b8 _ZN40_INTERNAL_4a85cd3b_4_k_cu_5d1e5e65_188844cuda3std6ranges3__45__cpo4swapE[1];
.global .align 1 .b8 _ZN40_INTERNAL_4a85cd3b_4_k_cu_5d1e5e65_188844cuda3std6ranges3__45__cpo9iter_moveE[1];
.global .align 1 .b8 _ZN40_INTERNAL_4a85cd3b_4_k_cu_5d1e5e65_188844cuda3std6ranges3__45__cpo5beginE[1];
.global .align 1 .b8 _ZN40_INTERNAL_4a85cd3b_4_k_cu_5d1e5e65_188844cuda3std6ranges3__45__cpo3endE[1];
.global .align 1 .b8 _ZN40_INTERNAL_4a85cd3b_4_k_cu_5d1e5e65_188844cuda3std6ranges3__45__cpo6cbeginE[1];
.global .align 1 .b8 _ZN40_INTERNAL_4a85cd3b_4_k_cu_5d1e5e65_188844cuda3std6ranges3__45__cpo4cendE[1];
.global .align 1 .b8 _ZN40_INTERNAL_4a85cd3b_4_k_cu_5d1e5e65_188844cuda3std6ranges3__45__cpo7advanceE[1];
.global .align 1 .b8 _ZN40_INTERNAL_4a85cd3b_4_k_cu_5d1e5e65_188844cuda3std6ranges3__45__cpo9iter_swapE[1];
.global .align 1 .b8 _ZN40_INTERNAL_4a85cd3b_4_k_cu_5d1e5e65_188844cuda3std6ranges3__45__cpo4nextE[1];
.global .align 1 .b8 _ZN40_INTERNAL_4a85cd3b_4_k_cu_5d1e5e65_188844cuda3std6ranges3__45__cpo4prevE[1];
.global .align 1 .b8 _ZN40_INTERNAL_4a85cd3b_4_k_cu_5d1e5e65_188844cuda3std6ranges3__45__cpo4dataE[1];
.global .align 1 .b8 _ZN40_INTERNAL_4a85cd3b_4_k_cu_5d1e5e65_188844cuda3std6ranges3__45__cpo5cdataE[1];
.global .align 1 .b8 _ZN40_INTERNAL_4a85cd3b_4_k_cu_5d1e5e65_188844cuda3std6ranges3__45__cpo4sizeE[1];
.global .align 1 .b8 _ZN40_INTERNAL_4a85cd3b_4_k_cu_5d1e5e65_188844cuda3std6ranges3__45__cpo5ssizeE[1];
.global .align 1 .b8 _ZN40_INTERNAL_4a85cd3b_4_k_cu_5d1e5e65_188844cuda3std6ranges3__45__cpo8distanceE[1];
.global .align 1 .b8 _ZN40_INTERNAL_4a85cd3b_4_k_cu_5d1e5e65_188846thrust24THRUST_300001_SM_1000_NS8cuda_cub3parE[1];
.global .align 1 .b8 _ZN40_INTERNAL_4a85cd3b_4_k_cu_5d1e5e65_188846thrust24THRUST_300001_SM_1000_NS8cuda_cub10par_nosyncE[1];
.global .align 1 .b8 _ZN40_INTERNAL_4a85cd3b_4_k_cu_5d1e5e65_188846thrust24THRUST_300001_SM_1000_NS6system6detail10sequential3seqE[1];
.global .align 1 .b8 _ZN40_INTERNAL_4a85cd3b_4_k_cu_5d1e5e65_188846thrust24THRUST_300001_SM_1000_NS12placeholders2_1E[1];
.global .align 1 .b8 _ZN40_INTERNAL_4a85cd3b_4_k_cu_5d1e5e65_188846thrust24THRUST_300001_SM_1000_NS12placeholders2_2E[1];
.global .align 1 .b8 _ZN40_INTERNAL_4a85cd3b_4_k_cu_5d1e5e65_188846thrust24THRUST_300001_SM_1000_NS12placeholders2_3E[1];
.global .align 1 .b8 _ZN40_INTERNAL_4a85cd3b_4_k_cu_5d1e5e65_188846thrust24THRUST_300001_SM_1000_NS12placeholders2_4E[1];
.global .align 1 .b8 _ZN40_INTERNAL_4a85cd3b_4_k_cu_5d1e5e65_188846thrust24THRUST_300001_SM_1000_NS12placeholders2_5E[1];
.global .align 1 .b8 _ZN40_INTERNAL_4a85cd3b_4_k_cu_5d1e5e65_188846thrust24THRUST_300001_SM_1000_NS12placeholders2_6E[1];
.global .align 1 .b8 _ZN40_INTERNAL_4a85cd3b_4_k_cu_5d1e5e65_188846thrust24THRUST_300001_SM_1000_NS12placeholders2_7E[1];
.global .align 1 .b8 _ZN40_INTERNAL_4a85cd3b_4_k_cu_5d1e5e65_188846thrust24THRUST_300001_SM_1000_NS12placeholders2_8E[1];
.global .align 1 .b8 _ZN40_INTERNAL_4a85cd3b_4_k_cu_5d1e5e65_188846thrust24THRUST_300001_SM_1000_NS12placeholders2_9E[1];
.global .align 1 .b8 _ZN40_INTERNAL_4a85cd3b_4_k_cu_5d1e5e65_188846thrust24THRUST_300001_SM_1000_NS12placeholders3_10E[1];
.global .align 1 .b8 _ZN40_INTERNAL_4a85cd3b_4_k_cu_5d1e5e65_188846thrust24THRUST_300001_SM_1000_NS3seqE[1];

.visible .entry _ZN3cub18CUB_300001_SM_10006detail11EmptyKernelIvEEvv()
{


	ret;

}


// ===== COMPILED SASS (sm_100) =====

	.target	sm_100

	.elftype	@"ET_EXEC"


//--------------------- .note.nv.tkinfo           --------------------------
	.section	.note.nv.tkinfo,"",@"SHT_NOTE"
	.sectionflags	@"SHF_NOTE_NV_TKINFO"
	.tkinfo
        /*0018*/ 	.word	0x00000002
        /*0030*/ 	.string	""
        /*0030*/ 	.string	"ptxas"
        /*0030*/ 	.string	"Cuda compilation tools, release 13.0, V13.0.88"
        /*0030*/ 	.string	"Build cuda_13.0.r13.0/compiler.36424714_0"
        /*0030*/ 	.string	"-arch sm_100 -m 64 "



//--------------------- .note.nv.cuinfo           --------------------------
	.section	.note.nv.cuinfo,"",@"SHT_NOTE"
	.sectionflags	@"SHF_NOTE_NV_CUINFO"
        /*0018*/ 	.short	0x0002
        /*001a*/ 	.short	0x0064
        /*001c*/ 	.short	0x0082
	.zero		2


//--------------------- .nv.info                  --------------------------
	.section	.nv.info,"",@"SHT_CUDA_INFO"
	.align	4


	//----- nvinfo : EIATTR_REGCOUNT
	.align		4
        /*0000*/ 	.byte	0x04, 0x2f
        /*0002*/ 	.short	(.L_44 - .L_43)
	.align		4
.L_43:
        /*0004*/ 	.word	index@(_ZN3cub18CUB_300001_SM_10006detail11EmptyKernelIvEEvv)
        /*0008*/ 	.word	0x00000004


	//----- nvinfo : EIATTR_FRAME_SIZE
	.align		4
.L_44:
        /*000c*/ 	.byte	0x04, 0x11
        /*000e*/ 	.short	(.L_46 - .L_45)
	.align		4
.L_45:
        /*0010*/ 	.word	index@(_ZN3cub18CUB_300001_SM_10006detail11EmptyKernelIvEEvv)
        /*0014*/ 	.word	0x00000000


	//----- nvinfo : EIATTR_MIN_STACK_SIZE
	.align		4
.L_46:
        /*0018*/ 	.byte	0x04, 0x12
        /*001a*/ 	.short	(.L_48 - .L_47)
	.align		4
.L_47:
        /*001c*/ 	.word	index@(_ZN3cub18CUB_300001_SM_10006detail11EmptyKernelIvEEvv)
        /*0020*/ 	.word	0x00000000
.L_48:


//--------------------- .nv.compat                --------------------------
	.section	.nv.compat,"",@"SHT_CUDA_COMPAT_INFO"
	.align	4
        /*0000*/ 	.byte	0x02, 0x09, 0x00, 0x00, 0x02, 0x02, 0x01, 0x00, 0x02, 0x05, 0x05, 0x00, 0x03, 0x07, 0x01, 0x01
        /*0010*/ 	.byte	0x02, 0x03, 0x00, 0x00, 0x02, 0x06, 0x01, 0x00, 0x04, 0x0b, 0x08, 0x00, 0x09, 0x00, 0x00, 0x00
        /*0020*/ 	.byte	0x00, 0x00, 0x00, 0x00


//--------------------- .nv.info._ZN3cub18CUB_300001_SM_10006detail11EmptyKernelIvEEvv --------------------------
	.section	.nv.info._ZN3cub18CUB_300001_SM_10006detail11EmptyKernelIvEEvv,"",@"SHT_CUDA_INFO"
	.sectionflags	@""
	.align	4


	//----- nvinfo : EIATTR_CUDA_API_VERSION
	.align		4
        /*0000*/ 	.byte	0x04, 0x37
        /*0002*/ 	.short	(.L_50 - .L_49)
.L_49:
        /*0004*/ 	.word	0x00000082


	//----- nvinfo : EIATTR_SPARSE_MMA_MASK
	.align		4
.L_50:
        /*0008*/ 	.byte	0x03, 0x50
        /*000a*/ 	.short	0x0000


	//----- nvinfo : EIATTR_MAXREG_COUNT
	.align		4
        /*000c*/ 	.byte	0x03, 0x1b
        /*000e*/ 	.short	0x00ff


	//----- nvinfo : EIATTR_MERCURY_ISA_VERSION
	.align		4
        /*0010*/ 	.byte	0x03, 0x5f
        /*0012*/ 	.short	0x0101


	//----- nvinfo : EIATTR_VRC_CTA_INIT_COUNT
	.align		4
        /*0014*/ 	.byte	0x02, 0x4a
	.zero		1
	.zero		1


	//----- nvinfo : EIATTR_EXIT_INSTR_OFFSETS
	.align		4
        /*0018*/ 	.byte	0x04, 0x1c
        /*001a*/ 	.short	(.L_52 - .L_51)


	//   ....[0]....
.L_51:
        /*001c*/ 	.word	0x00000010


	//----- nvinfo : EIATTR_SW_WAR
	.align		4
.L_52:
        /*0020*/ 	.byte	0x04, 0x36
        /*0022*/ 	.short	(.L_54 - .L_53)
.L_53:
        /*0024*/ 	.word	0x00000008
.L_54:


//--------------------- .nv.callgraph             --------------------------
	.section	.nv.callgraph,"",@"SHT_CUDA_CALLGRAPH"
	.align	4
	.sectionentsize	8
	.align		4
        /*0000*/ 	.word	0x00000000
	.align		4
        /*0004*/ 	.word	0xffffffff
	.align		4
        /*0008*/ 	.word	0x00000000
	.align		4
        /*000c*/ 	.word	0xfffffffe
	.align		4
        /*0010*/ 	.word	0x00000000
	.align		4
        /*0014*/ 	.word	0xfffffffd
	.align		4
        /*0018*/ 	.word	0x00000000
	.align		4
        /*001c*/ 	.word	0xfffffffc


//--------------------- .nv.constant4             --------------------------
	.section	.nv.constant4,"a",@progbits
	.align	8
	.align		8
.nv.constant4:
        /*0000*/ 	.dword	_ZN40_INTERNAL_4a85cd3b_4_k_cu_5d1e5e65_192794cuda3std3__45__cpo5beginE
	.align		8
        /*0008*/ 	.dword	_ZN40_INTERNAL_4a85cd3b_4_k_cu_5d1e5e65_192794cuda3std3__45__cpo3endE
	.align		8
        /*0010*/ 	.dword	_ZN40_INTERNAL_4a85cd3b_4_k_cu_5d1e5e65_192794cuda3std3__45__cpo6cbeginE
	.align		8
        /*0018*/ 	.dword	_ZN40_INTERNAL_4a85cd3b_4_k_cu_5d1e5e65_192794cuda3std3__45__cpo4cendE
	.align		8
        /*0020*/ 	.dword	_ZN40_INTERNAL_4a85cd3b_4_k_cu_5d1e5e65_192794cuda3std3__45__cpo6rbeginE
	.align		8
        /*0028*/ 	.dword	_ZN40_INTERNAL_4a85cd3b_4_k_cu_5d1e5e65_192794cuda3std3__45__cpo4rendE
	.align		8
        /*0030*/ 	.dword	_ZN40_INTERNAL_4a85cd3b_4_k_cu_5d1e5e65_192794cuda3std3__45__cpo7crbeginE
	.align		8
        /*0038*/ 	.dword	_ZN40_INTERNAL_4a85cd3b_4_k_cu_5d1e5e65_192794cuda3std3__45__cpo5crendE
	.align		8
        /*0040*/ 	.dword	_ZN40_INTERNAL_4a85cd3b_4_k_cu_5d1e5e65_192794cuda3std3__442_GLOBAL__N__4a85cd3b_4_k_cu_5d1e5e65_192796ignoreE
	.align		8
        /*0048*/ 	.dword	_ZN40_INTERNAL_4a85cd3b_4_k_cu_5d1e5e65_192794cuda3std3__419piecewise_constructE
	.align		8
        /*0050*/ 	.dword	_ZN40_INTERNAL_4a85cd3b_4_k_cu_5d1e5e65_192794cuda3std3__48in_placeE
	.align		8
        /*0058*/ 	.dword	_ZN40_INTERNAL_4a85cd3b_4_k_cu_5d1e5e65_192794cuda3std3__420unreachable_sentinelE
	.align		8
        /*0060*/ 	.dword	_ZN40_INTERNAL_4a85cd3b_4_k_cu_5d1e5e65_192794cuda3std3__47nulloptE
	.align		8
        /*0068*/ 	.dword	_ZN40_INTERNAL_4a85cd3b_4_k_cu_5d1e5e65_192794cuda3std3__48unexpectE
	.align		8
        /*0070*/ 	.dword	_ZN40_INTERNAL_4a85cd3b_4_k_cu_5d1e5e65_192794cuda3std6ranges3__45__cpo4swapE
	.align		8
        /*0078*/ 	.dword	_ZN40_INTERNAL_4a85cd3b_4_k_cu_5d1e5e65_192794cuda3std6ranges3__45__cpo9iter_moveE
	.align		8
        /*0080*/ 	.dword	_ZN40_INTERNAL_4a85cd3b_4_k_cu_5d1e5e65_192794cuda3std6ranges3__45__cpo5beginE
	.align		8
        /*0088*/ 	.dword	_ZN40_INTERNAL_4a85cd3b_4_k_cu_5d1e5e65_192794cuda3std6ranges3__45__cpo3endE
	.align		8
        /*0090*/ 	.dword	_ZN40_INTERNAL_4a85cd3b_4_k_cu_5d1e5e65_192794cuda3std6ranges3__45__cpo6cbeginE
	.align		8
        /*0098*/ 	.dword	_ZN40_INTERNAL_4a85cd3b_4_k_cu_5d1e5e65_192794cuda3std6ranges3__45__cpo4cendE
	.align		8
        /*00a0*/ 	.dword	_ZN40_INTERNAL_4a85cd3b_4_k_cu_5d1e5e65_192794cuda3std6ranges3__45__cpo7advanceE
	.align		8
        /*00a8*/ 	.dword	_ZN40_INTERNAL_4a85cd3b_4_k_cu_5d1e5e65_192794cuda3std6ranges3__45__cpo9iter_swapE
	.align		8
        /*00b0*/ 	.dword	_ZN40_INTERNAL_4a85cd3b_4_k_cu_5d1e5e65_192794cuda3std6ranges3__45__cpo4nextE
	.align		8
        /*00b8*/ 	.dword	_ZN40_INTERNAL_4a85cd3b_4_k_cu_5d1e5e65_192794cuda3std6ranges3__45__cpo4prevE
	.align		8
        /*00c0*/ 	.dword	_ZN40_INTERNAL_4a85cd3b_4_k_cu_5d1e5e65_192794cuda3std6ranges3__45__cpo4dataE
	.align		8
        /*00c8*/ 	.dword	_ZN40_INTERNAL_4a85cd3b_4_k_cu_5d1e5e65_192794cuda3std6ranges3__45__cpo5cdataE
	.align		8
        /*00d0*/ 	.dword	_ZN40_INTERNAL_4a85cd3b_4_k_cu_5d1e5e65_192794cuda3std6ranges3__45__cpo4sizeE
	.align		8
        /*00d8*/ 	.dword	_ZN40_INTERNAL_4a85cd3b_4_k_cu_5d1e5e65_192794cuda3std6ranges3__45__cpo5ssizeE
	.align		8
        /*00e0*/ 	.dword	_ZN40_INTERNAL_4a85cd3b_4_k_cu_5d1e5e65_192794cuda3std6ranges3__45__cpo8distanceE
	.align		8
        /*00e8*/ 	.dword	_ZN40_INTERNAL_4a85cd3b_4_k_cu_5d1e5e65_192796thrust24THRUST_300001_SM_1000_NS8cuda_cub3parE
	.align		8
        /*00f0*/ 	.dword	_ZN40_INTERNAL_4a85cd3b_4_k_cu_5d1e5e65_192796thrust24THRUST_300001_SM_1000_NS8cuda_cub10par_nosyncE
	.align		8
        /*00f8*/ 	.dword	_ZN40_INTERNAL_4a85cd3b_4_k_cu_5d1e5e65_192796thrust24THRUST_300001_SM_1000_NS6system6detail10sequential3seqE
	.align		8
        /*0100*/ 	.dword	_ZN40_INTERNAL_4a85cd3b_4_k_cu_5d1e5e65_192796thrust24THRUST_300001_SM_1000_NS12placeholders2_1E
	.align		8
        /*0108*/ 	.dword	_ZN40_INTERNAL_4a85cd3b_4_k_cu_5d1e5e65_192796thrust24THRUST_300001_SM_1000_NS12placeholders2_2E
	.align		8
        /*0110*/ 	.dword	_ZN40_INTERNAL_4a85cd3b_4_k_cu_5d1e5e65_192796thrust24THRUST_300001_SM_1000_NS12placeholders2_3E
	.align		8
        /*0118*/ 	.dword	_ZN40_INTERNAL_4a85cd3b_4_k_cu_5d1e5e65_192796thrust24THRUST_300001_SM_1000_NS12placeholders2_4E
	.align		8
        /*0120*/ 	.dword	_ZN40_INTERNAL_4a85cd3b_4_k_cu_5d1e5e65_192796thrust24THRUST_300001_SM_1000_NS12placeholders2_5E
	.align		8
        /*0128*/ 	.dword	_ZN40_INTERNAL_4a85cd3b_4_k_cu_5d1e5e65_192796thrust24THRUST_300001_SM_1000_NS12placeholders2_6E
	.align		8
        /*0130*/ 	.dword	_ZN40_INTERNAL_4a85cd3b_4_k_cu_5d1e5e65_192796thrust24THRUST_300001_SM_1000_NS12placeholders2_7E
	.align		8
        /*0138*/ 	.dword	_ZN40_INTERNAL_4a85cd3b_4_k_cu_5d1e5e65_192796thrust24THRUST_300001_SM_1000_NS12placeholders2_8E
	.align		8
        /*0140*/ 	.dword	_ZN40_INTERNAL_4a85cd3b_4_k_cu_5d1e5e65_192796thrust24THRUST_300001_SM_1000_NS12placeholders2_9E
	.align		8
        /*0148*/ 	.dword	_ZN40_INTERNAL_4a85cd3b_4_k_cu_5d1e5e65_192796thrust24THRUST_300001_SM_1000_NS12placeholders3_10E
	.align		8
        /*0150*/ 	.dword	_ZN40_INTERNAL_4a85cd3b_4_k_cu_5d1e5e65_192796thrust24THRUST_300001_SM_1000_NS3seqE


//--------------------- .text._ZN3cub18CUB_300001_SM_10006detail11EmptyKernelIvEEvv --------------------------
	.section	.text._ZN3cub18CUB_300001_SM_10006detail11EmptyKernelIvEEvv,"ax",@progbits
	.align	128
        .global         _ZN3cub18CUB_300001_SM_10006detail11EmptyKernelIvEEvv
        .type           _ZN3cub18CUB_300001_SM_10006detail11EmptyKernelIvEEvv,@function
        .size           _ZN3cub18CUB_300001_SM_10006detail11EmptyKernelIvEEvv,(.L_x_1 - _ZN3cub18CUB_300001_SM_10006detail11EmptyKernelIvEEvv)
        .other          _ZN3cub18CUB_300001_SM_10006detail11EmptyKernelIvEEvv,@"STO_CUDA_ENTRY STV_DEFAULT"
_ZN3cub18CUB_300001_SM_10006detail11EmptyKernelIvEEvv:
.text._ZN3cub18CUB_300001_SM_10006detail11EmptyKernelIvEEvv:
[----:B------:R-:W-:Y:S01]  /*0000*/  LDC R1, c[0x0][0x37c] ;  /* 0x0000df00ff017b82 */ /* 0x000fe20000000800 */
[----:B------:R-:W-:Y:S05]  /*0010*/  EXIT ;  /* 0x000000000000794d */ /* 0x000fea0003800000 */
.L_x_0:
[----:B------:R-:W-:-:S00]  /*0020*/  BRA `(.L_x_0) ;  /* 0xfffffffc00fc7947 */ /* 0x000fc0000383ffff */
[----:B------:R-:W-:-:S00]  /*0030*/  NOP ;  /* 0x0000000000007918 */ /* 0x000fc00000000000 */
        /* <DEDUP_REMOVED lines=12> */
.L_x_1:


//--------------------- .nv.shared.reserved.0     --------------------------
	.section	.nv.shared.reserved.0,"aw",@nobits
	.weak		__nv_reservedSMEM_offset_0_alias
	.size		__nv_reservedSMEM_offset_0_alias, 0, 64
	.other		__nv_reservedSMEM_offset_0_alias,@"STO_CUDA_RESERVED_SHARED STV_DEFAULT"
__nv_reservedSMEM_offset_0_alias:
	.zero		0
	.zero		64


//--------------------- .nv.global                --------------------------
	.section	.nv.global,"aw",@nobits
.nv.global:
	.type		_ZN40_INTERNAL_4a85cd3b_4_k_cu_5d1e5e65_192796thrust24THRUST_300001_SM_1000_NS3seqE,@object
	.size		_ZN40_INTERNAL_4a85cd3b_4_k_cu_5d1e5e65_192796thrust24THRUST_300001_SM_1000_NS3seqE,(_ZN40_INTERNAL_4a85cd3b_4_k_cu_5d1e5e65_192794cuda3std3__48in_placeE - _ZN40_INTERNAL_4a85cd3b_4_k_cu_5d1e5e65_192796thrust24THRUST_300001_SM_1000_NS3seqE)
_ZN40_INTERNAL_4a85cd3b_4_k_cu_5d1e5e65_192796thrust24THRUST_300001_SM_1000_NS3seqE:
	.zero		1
	.type		_ZN40_INTERNAL_4a85cd3b_4_k_cu_5d1e5e65_192794cuda3std3__48in_placeE,@object
	.size		_ZN40_INTERNAL_4a85cd3b_4_k_cu_5d1e5e65_192794cuda3std3__48in_placeE,(_ZN40_INTERNAL_4a85cd3b_4_k_cu_5d1e5e65_192794cuda3std6ranges3__45__cpo4sizeE - _ZN40_INTERNAL_4a85cd3b_4_k_cu_5d1e5e65_192794cuda3std3__48in_placeE)
_ZN40_INTERNAL_4a85cd3b_4_k_cu_5d1e5e65_192794cuda3std3__48in_placeE:
	.zero		1
	.type		_ZN40_INTERNAL_4a85cd3b_4_k_cu_5d1e5e65_192794cuda3std6ranges3__45__cpo4sizeE,@object
	.size		_ZN40_INTERNAL_4a85cd3b_4_k_cu_5d1e5e65_192794cuda3std6ranges3__45__cpo4sizeE,(_ZN40_INTERNAL_4a85cd3b_4_k_cu_5d1e5e65_192796thrust24THRUST_300001_SM_1000_NS12placeholders2_3E - _ZN40_INTERNAL_4a85cd3b_4_k_cu_5d1e5e65_192794cuda3std6ranges3__45__cpo4sizeE)
_ZN40_INTERNAL_4a85cd3b_4_k_cu_5d1e5e65_192794cuda3std6ranges3__45__cpo4sizeE:
	.zero		1
	.type		_ZN40_INTERNAL_4a85cd3b_4_k_cu_5d1e5e65_192796thrust24THRUST_300001_SM_1000_NS12placeholders2_3E,@object
	.size		_ZN40_INTERNAL_4a85cd3b_4_k_cu_5d1e5e65_192796thrust24THRUST_300001_SM_1000_NS12placeholders2_3E,(_ZN40_INTERNAL_4a85cd3b_4_k_cu_5d1e5e65_192794cuda3std3__45__cpo6cbeginE - _ZN40_INTERNAL_4a85cd3b_4_k_cu_5d1e5e65_192796thrust24THRUST_300001_SM_1000_NS12placeholders2_3E)
_ZN40_INTERNAL_4a85cd3b_4_k_cu_5d1e5e65_192796thrust24THRUST_300001_SM_1000_NS12placeholders2_3E:
	.zero		1
	.type		_ZN40_INTERNAL_4a85cd3b_4_k_cu_5d1e5e65_192794cuda3std3__45__cpo6cbeginE,@object
	.size		_ZN40_INTERNAL_4a85cd3b_4_k_cu_5d1e5e65_192794cuda3std3__45__cpo6cbeginE,(_ZN40_INTERNAL_4a85cd3b_4_k_cu_5d1e5e65_192794cuda3std6ranges3__45__cpo6cbeginE - _ZN40_INTERNAL_4a85cd3b_4_k_cu_5d1e5e65_192794cuda3std3__45__cpo6cbeginE)
_ZN40_INTERNAL_4a85cd3b_4_k_cu_5d1e5e65_192794cuda3std3__45__cpo6cbeginE:
	.zero		1
	.type		_ZN40_INTERNAL_4a85cd3b_4_k_cu_5d1e5e65_192794cuda3std6ranges3__45__cpo6cbeginE,@object
	.size		_ZN40_INTERNAL_4a85cd3b_4_k_cu_5d1e5e65_192794cuda3std6ranges3__45__cpo6cbeginE,(_ZN40_INTERNAL_4a85cd3b_4_k_cu_5d1e5e65_192796thrust24THRUST_300001_SM_1000_NS12placeholders2_7E - _ZN40_INTERNAL_4a85cd3b_4_k_cu_5d1e5e65_192794cuda3std6ranges3__45__cpo6cbeginE)
_ZN40_INTERNAL_4a85cd3b_4_k_cu_5d1e5e65_192794cuda3std6ranges3__45__cpo6cbeginE:
	.zero		1
	.type		_ZN40_INTERNAL_4a85cd3b_4_k_cu_5d1e5e65_192796thrust24THRUST_300001_SM_1000_NS12placeholders2_7E,@object
	.size		_ZN40_INTERNAL_4a85cd3b_4_k_cu_5d1e5e65_192796thrust24THRUST_300001_SM_1000_NS12placeholders2_7E,(_ZN40_INTERNAL_4a85cd3b_4_k_cu_5d1e5e65_192794cuda3std3__45__cpo7crbeginE - _ZN40_INTERNAL_4a85cd3b_4_k_cu_5d1e5e65_192796thrust24THRUST_300001_SM_1000_NS12placeholders2_7E)
_ZN40_INTERNAL_4a85cd3b_4_k_cu_5d1e5e65_192796thrust24THRUST_300001_SM_1000_NS12placeholders2_7E:
	.zero		1
	.type		_ZN40_INTERNAL_4a85cd3b_4_k_cu_5d1e5e65_192794cuda3std3__45__cpo7crbeginE,@object
	.size		_ZN40_INTERNAL_4a85cd3b_4_k_cu_5d1e5e65_192794cuda3std3__45__cpo7crbeginE,(_ZN40_INTERNAL_4a85cd3b_4_k_cu_5d1e5e65_192794cuda3std6ranges3__45__cpo4nextE - _ZN40_INTERNAL_4a85cd3b_4_k_cu_5d1e5e65_192794cuda3std3__45__cpo7crbeginE)
_ZN40_INTERNAL_4a85cd3b_4_k_cu_5d1e5e65_192794cuda3std3__45__cpo7crbeginE:
	.zero		1
	.type		_ZN40_INTERNAL_4a85cd3b_4_k_cu_5d1e5e65_192794cuda3std6ranges3__45__cpo4nextE,@object
	.size		_ZN40_INTERNAL_4a85cd3b_4_k_cu_5d1e5e65_192794cuda3std6ranges3__45__cpo4nextE,(_ZN40_INTERNAL_4a85cd3b_4_k_cu_5d1e5e65_192794cuda3std6ranges3__45__cpo4swapE - _ZN40_INTERNAL_4a85cd3b_4_k_cu_5d1e5e65_192794cuda3std6ranges3__45__cpo4nextE)
_ZN40_INTERNAL_4a85cd3b_4_k_cu_5d1e5e65_192794cuda3std6ranges3__45__cpo4nextE:
	.zero		1
	.type		_ZN40_INTERNAL_4a85cd3b_4_k_cu_5d1e5e65_192794cuda3std6ranges3__45__cpo4swapE,@object
	.size		_ZN40_INTERNAL_4a85cd3b_4_k_cu_5d1e5e65_192794cuda3std6ranges3__45__cpo4swapE,(_ZN40_INTERNAL_4a85cd3b_4_k_cu_5d1e5e65_192796thrust24THRUST_300001_SM_1000_NS8cuda_cub10par_nosyncE - _ZN40_INTERNAL_4a85cd3b_4_k_cu_5d1e5e65_192794cuda3std6ranges3__45__cpo4swapE)
_ZN40_INTERNAL_4a85cd3b_4_k_cu_5d1e5e65_192794cuda3std6ranges3__45__cpo4swapE:
	.zero		1
	.type		_ZN40_INTERNAL_4a85cd3b_4_k_cu_5d1e5e65_192796thrust24THRUST_300001_SM_1000_NS8cuda_cub10par_nosyncE,@object
	.size		_ZN40_INTERNAL_4a85cd3b_4_k_cu_5d1e5e65_192796thrust24THRUST_300001_SM_1000_NS8cuda_cub10par_nosyncE,(_ZN40_INTERNAL_4a85cd3b_4_k_cu_5d1e5e65_192796thrust24THRUST_300001_SM_1000_NS12placeholders2_9E - _ZN40_INTERNAL_4a85cd3b_4_k_cu_5d1e5e65_192796thrust24THRUST_300001_SM_1000_NS8cuda_cub10par_nosyncE)
_ZN40_INTERNAL_4a85cd3b_4_k_cu_5d1e5e65_192796thrust24THRUST_300001_SM_1000_NS8cuda_cub10par_nosyncE:
	.zero		1
	.type		_ZN40_INTERNAL_4a85cd3b_4_k_cu_5d1e5e65_192796thrust24THRUST_300001_SM_1000_NS12placeholders2_9E,@object
	.size		_ZN40_INTERNAL_4a85cd3b_4_k_cu_5d1e5e65_192796thrust24THRUST_300001_SM_1000_NS12placeholders2_9E,(_ZN40_INTERNAL_4a85cd3b_4_k_cu_5d1e5e65_192794cuda3std3__442_GLOBAL__N__4a85cd3b_4_k_cu_5d1e5e65_192796ignoreE - _ZN40_INTERNAL_4a85cd3b_4_k_cu_5d1e5e65_192796thrust24THRUST_300001_SM_1000_NS12placeholders2_9E)
_ZN40_INTERNAL_4a85cd3b_4_k_cu_5d1e5e65_192796thrust24THRUST_300001_SM_1000_NS12placeholders2_9E:
	.zero		1
	.type		_ZN40_INTERNAL_4a85cd3b_4_k_cu_5d1e5e65_192794cuda3std3__442_GLOBAL__N__4a85cd3b_4_k_cu_5d1e5e65_192796ignoreE,@object
	.size		_ZN40_INTERNAL_4a85cd3b_4_k_cu_5d1e5e65_192794cuda3std3__442_GLOBAL__N__4a85cd3b_4_k_cu_5d1e5e65_192796ignoreE,(_ZN40_INTERNAL_4a85cd3b_4_k_cu_5d1e5e65_192794cuda3std6ranges3__45__cpo4dataE - _ZN40_INTERNAL_4a85cd3b_4_k_cu_5d1e5e65_192794cuda3std3__442_GLOBAL__N__4a85cd3b_4_k_cu_5d1e5e65_192796ignoreE)
_ZN40_INTERNAL_4a85cd3b_4_k_cu_5d1e5e65_192794cuda3std3__442_GLOBAL__N__4a85cd3b_4_k_cu_5d1e5e65_192796ignoreE:
	.zero		1
	.type		_ZN40_INTERNAL_4a85cd3b_4_k_cu_5d1e5e65_192794cuda3std6ranges3__45__cpo4dataE,@object
	.size		_ZN40_INTERNAL_4a85cd3b_4_k_cu_5d1e5e65_192794cuda3std6ranges3__45__cpo4dataE,(_ZN40_INTERNAL_4a85cd3b_4_k_cu_5d1e5e65_192796thrust24THRUST_300001_SM_1000_NS12placeholders2_1E - _ZN40_INTERNAL_4a85cd3b_4_k_cu_5d1e5e65_192794cuda3std6ranges3__45__cpo4dataE)
_ZN40_INTERNAL_4a85cd3b_4_k_cu_5d1e5e65_192794cuda3std6ranges3__45__cpo4dataE:
	.zero		1
	.type		_ZN40_INTERNAL_4a85cd3b_4_k_cu_5d1e5e65_192796thrust24THRUST_300001_SM_1000_NS12placeholders2_1E,@object
	.size		_ZN40_INTERNAL_4a85cd3b_4_k_cu_5d1e5e65_192796thrust24THRUST_300001_SM_1000_NS12placeholders2_1E,(_ZN40_INTERNAL_4a85cd3b_4_k_cu_5d1e5e65_192794cuda3std3__45__cpo5beginE - _ZN40_INTERNAL_4a85cd3b_4_k_cu_5d1e5e65_192796thrust24THRUST_300001_SM_1000_NS12placeholders2_1E)
_ZN40_INTERNAL_4a85cd3b_4_k_cu_5d1e5e65_192796thrust24THRUST_300001_SM_1000_NS12placeholders2_1E:
	.zero		1
	.type		_ZN40_INTERNAL_4a85cd3b_4_k_cu_5d1e5e65_192794cuda3std3__45__cpo5beginE,@object
	.size		_ZN40_INTERNAL_4a85cd3b_4_k_cu_5d1e5e65_192794cuda3std3__45__cpo5beginE,(_ZN40_INTERNAL_4a85cd3b_4_k_cu_5d1e5e65_192794cuda3std6ranges3__45__cpo5beginE - _ZN40_INTERNAL_4a85cd3b_4_k_cu_5d1e5e65_192794cuda3std3__45__cpo5beginE)
_ZN40_INTERNAL_4a85cd3b_4_k_cu_5d1e5e65_192794cuda3std3__45__cpo5beginE:
	.zero		1
	.type		_ZN40_INTERNAL_4a85cd3b_4_k_cu_5d1e5e65_192794cuda3std6ranges3__45__cpo5beginE,@object
	.size		_ZN40_INTERNAL_4a85cd3b_4_k_cu_5d1e5e65_192794cuda3std6ranges3__45__cpo5beginE,(_ZN40_INTERNAL_4a85cd3b_4_k_cu_5d1e5e65_192796thrust24THRUST_300001_SM_1000_NS12placeholders2_5E - _ZN40_INTERNAL_4a85cd3b_4_k_cu_5d1e5e65_192794cuda3std6ranges3__45__cpo5beginE)
_ZN40_INTERNAL_4a85cd3b_4_k_cu_5d1e5e65_192794cuda3std6ranges3__45__cpo5beginE:
	.zero		1
	.type		_ZN40_INTERNAL_4a85cd3b_4_k_cu_5d1e5e65_192796thrust24THRUST_300001_SM_1000_NS12placeholders2_5E,@object
	.size		_ZN40_INTERNAL_4a85cd3b_4_k_cu_5d1e5e65_192796thrust24THRUST_300001_SM_1000_NS12placeholders2_5E,(_ZN40_INTERNAL_4a85cd3b_4_k_cu_5d1e5e65_192794cuda3std3__45__cpo6rbeginE - _ZN40_INTERNAL_4a85cd3b_4_k_cu_5d1e5e65_192796thrust24THRUST_300001_SM_1000_NS12placeholders2_5E)
_ZN40_INTERNAL_4a85cd3b_4_k_cu_5d1e5e65_192796thrust24THRUST_300001_SM_1000_NS12placeholders2_5E:
	.zero		1
	.type		_ZN40_INTERNAL_4a85cd3b_4_k_cu_5d1e5e65_192794cuda3std3__45__cpo6rbeginE,@object
	.size		_ZN40_INTERNAL_4a85cd3b_4_k_cu_5d1e5e65_192794cuda3std3__45__cpo6rbeginE,(_ZN40_INTERNAL_4a85cd3b_4_k_cu_5d1e5e65_192794cuda3std6ranges3__45__cpo7advanceE - _ZN40_INTERNAL_4a85cd3b_4_k_cu_5d1e5e65_192794cuda3std3__45__cpo6rbeginE)
_ZN40_INTERNAL_4a85cd3b_4_k_cu_5d1e5e65_192794cuda3std3__45__cpo6rbeginE:
	.zero		1
	.type		_ZN40_INTERNAL_4a85cd3b_4_k_cu_5d1e5e65_192794cuda3std6ranges3__45__cpo7advanceE,@object
	.size		_ZN40_INTERNAL_4a85cd3b_4_k_cu_5d1e5e65_192794cuda3std6ranges3__45__cpo7advanceE,(_ZN40_INTERNAL_4a85cd3b_4_k_cu_5d1e5e65_192794cuda3std3__47nulloptE - _ZN40_INTERNAL_4a85cd3b_4_k_cu_5d1e5e65_192794cuda3std6ranges3__45__cpo7advanceE)
_ZN40_INTERNAL_4a85cd3b_4_k_cu_5d1e5e65_192794cuda3std6ranges3__45__cpo7advanceE:
	.zero		1
	.type		_ZN40_INTERNAL_4a85cd3b_4_k_cu_5d1e5e65_192794cuda3std3__47nulloptE,@object
	.size		_ZN40_INTERNAL_4a85cd3b_4_k_cu_5d1e5e65_192794cuda3std3__47nulloptE,(_ZN40_INTERNAL_4a85cd3b_4_k_cu_5d1e5e65_192794cuda3std6ranges3__45__cpo8distanceE - _ZN40_INTERNAL_4a85cd3b_4_k_cu_5d1e5e65_192794cuda3std3__47nulloptE)
_ZN40_INTERNAL_4a85cd3b_4_k_cu_5d1e5e65_192794cuda3std3__47nulloptE:
	.zero		1
	.type		_ZN40_INTERNAL_4a85cd3b_4_k_cu_5d1e5e65_192794cuda3std6ranges3__45__cpo8distanceE,@object
	.size		_ZN40_INTERNAL_4a85cd3b_4_k_cu_5d1e5e65_192794cuda3std6ranges3__45__cpo8distanceE,(_ZN40_INTERNAL_4a85cd3b_4_k_cu_5d1e5e65_192796thrust24THRUST_300001_SM_1000_NS12placeholders3_10E - _ZN40_INTERNAL_4a85cd3b_4_k_cu_5d1e5e65_192794cuda3std6ranges3__45__cpo8distanceE)
_ZN40_INTERNAL_4a85cd3b_4_k_cu_5d1e5e65_192794cuda3std6ranges3__45__cpo8distanceE:
	.zero		1
	.type		_ZN40_INTERNAL_4a85cd3b_4_k_cu_5d1e5e65_192796thrust24THRUST_300001_SM_1000_NS12placeholders3_10E,@object
	.size		_ZN40_INTERNAL_4a85cd3b_4_k_cu_5d1e5e65_192796thrust24THRUST_300001_SM_1000_NS12placeholders3_10E,(_ZN40_INTERNAL_4a85cd3b_4_k_cu_5d1e5e65_192794cuda3std3__419piecewise_constructE - _ZN40_INTERNAL_4a85cd3b_4_k_cu_5d1e5e65_192796thrust24THRUST_300001_SM_1000_NS12placeholders3_10E)
_ZN40_INTERNAL_4a85cd3b_4_k_cu_5d1e5e65_192796thrust24THRUST_300001_SM_1000_NS12placeholders3_10E:
	.zero		1
	.type		_ZN40_INTERNAL_4a85cd3b_4_k_cu_5d1e5e65_192794cuda3std3__419piecewise_constructE,@object
	.size		_ZN40_INTERNAL_4a85cd3b_4_k_cu_5d1e5e65_192794cuda3std3__419piecewise_constructE,(_ZN40_INTERNAL_4a85cd3b_4_k_cu_5d1e5e65_192794cuda3std6ranges3__45__cpo5cdataE - _ZN40_INTERNAL_4a85cd3b_4_k_cu_5d1e5e65_192794cuda3std3__419piecewise_constructE)
_ZN40_INTERNAL_4a85cd3b_4_k_cu_5d1e5e65_192794cuda3std3__419piecewise_constructE:
	.zero		1
	.type		_ZN40_INTERNAL_4a85cd3b_4_k_cu_5d1e5e65_192794cuda3std6ranges3__45__cpo5cdataE,@object
	.size		_ZN40_INTERNAL_4a85cd3b_4_k_cu_5d1e5e65_192794cuda3std6ranges3__45__cpo5cdataE,(_ZN40_INTERNAL_4a85cd3b_4_k_cu_5d1e5e65_192796thrust24THRUST_300001_SM_1000_NS12placeholders2_2E - _ZN40_INTERNAL_4a85cd3b_4_k_cu_5d1e5e65_192794cuda3std6ranges3__45__cpo5cdataE)
_ZN40_INTERNAL_4a85cd3b_4_k_cu_5d1e5e65_192794cuda3std6ranges3__45__cpo5cdataE:
	.zero		1
	.type		_ZN40_INTERNAL_4a85cd3b_4_k_cu_5d1e5e65_192796thrust24THRUST_300001_SM_1000_NS12placeholders2_2E,@object
	.size		_ZN40_INTERNAL_4a85cd3b_4_k_cu_5d1e5e65_192796thrust24THRUST_300001_SM_1000_NS12placeholders2_2E,(_ZN40_INTERNAL_4a85cd3b_4_k_cu_5d1e5e65_192794cuda3std3__45__cpo3endE - _ZN40_INTERNAL_4a85cd3b_4_k_cu_5d1e5e65_192796thrust24THRUST_300001_SM_1000_NS12placeholders2_2E)
_ZN40_INTERNAL_4a85cd3b_4_k_cu_5d1e5e65_192796thrust24THRUST_300001_SM_1000_NS12placeholders2_2E:
	.zero		1
	.type		_ZN40_INTERNAL_4a85cd3b_4_k_cu_5d1e5e65_192794cuda3std3__45__cpo3endE,@object
	.size		_ZN40_INTERNAL_4a85cd3b_4_k_cu_5d1e5e65_192794cuda3std3__45__cpo3endE,(_ZN40_INTERNAL_4a85cd3b_4_k_cu_5d1e5e65_192794cuda3std6ranges3__45__cpo3endE - _ZN40_INTERNAL_4a85cd3b_4_k_cu_5d1e5e65_192794cuda3std3__45__cpo3endE)
_ZN40_INTERNAL_4a85cd3b_4_k_cu_5d1e5e65_192794cuda3std3__45__cpo3endE:
	.zero		1
	.type		_ZN40_INTERNAL_4a85cd3b_4_k_cu_5d1e5e65_192794cuda3std6ranges3__45__cpo3endE,@object
	.size		_ZN40_INTERNAL_4a85cd3b_4_k_cu_5d1e5e65_192794cuda3std6ranges3__45__cpo3endE,(_ZN40_INTERNAL_4a85cd3b_4_k_cu_5d1e5e65_192796thrust24THRUST_300001_SM_1000_NS12placeholders2_6E - _ZN40_INTERNAL_4a85cd3b_4_k_cu_5d1e5e65_192794cuda3std6ranges3__45__cpo3endE)
_ZN40_INTERNAL_4a85cd3b_4_k_cu_5d1e5e65_192794cuda3std6ranges3__45__cpo3endE:
	.zero		1
	.type		_ZN40_INTERNAL_4a85cd3b_4_k_cu_5d1e5e65_192796thrust24THRUST_300001_SM_1000_NS12placeholders2_6E,@object
	.size		_ZN40_INTERNAL_4a85cd3b_4_k_cu_5d1e5e65_192796thrust24THRUST_300001_SM_1000_NS12placeholders2_6E,(_ZN40_INTERNAL_4a85cd3b_4_k_cu_5d1e5e65_192794cuda3std3__45__cpo4rendE - _ZN40_INTERNAL_4a85cd3b_4_k_cu_5d1e5e65_192796thrust24THRUST_300001_SM_1000_NS12placeholders2_6E)
_ZN40_INTERNAL_4a85cd3b_4_k_cu_5d1e5e65_192796thrust24THRUST_300001_SM_1000_NS12placeholders2_6E:
	.zero		1
	.type		_ZN40_INTERNAL_4a85cd3b_4_k_cu_5d1e5e65_192794cuda3std3__45__cpo4rendE,@object
	.size		_ZN40_INTERNAL_4a85cd3b_4_k_cu_5d1e5e65_192794cuda3std3__45__cpo4rendE,(_ZN40_INTERNAL_4a85cd3b_4_k_cu_5d1e5e65_192794cuda3std6ranges3__45__cpo9iter_swapE - _ZN40_INTERNAL_4a85cd3b_4_k_cu_5d1e5e65_192794cuda3std3__45__cpo4rendE)
_ZN40_INTERNAL_4a85cd3b_4_k_cu_5d1e5e65_192794cuda3std3__45__cpo4rendE:
	.zero		1
	.type		_ZN40_INTERNAL_4a85cd3b_4_k_cu_5d1e5e65_192794cuda3std6ranges3__45__cpo9iter_swapE,@object
	.size		_ZN40_INTERNAL_4a85cd3b_4_k_cu_5d1e5e65_192794cuda3std6ranges3__45__cpo9iter_swapE,(_ZN40_INTERNAL_4a85cd3b_4_k_cu_5d1e5e65_192794cuda3std3__48unexpectE - _ZN40_INTERNAL_4a85cd3b_4_k_cu_5d1e5e65_192794cuda3std6ranges3__45__cpo9iter_swapE)
_ZN40_INTERNAL_4a85cd3b_4_k_cu_5d1e5e65_192794cuda3std6ranges3__45__cpo9iter_swapE:
	.zero		1
	.type		_ZN40_INTERNAL_4a85cd3b_4_k_cu_5d1e5e65_192794cuda3std3__48unexpectE,@object
	.size		_ZN40_INTERNAL_4a85cd3b_4_k_cu_5d1e5e65_192794cuda3std3__48unexpectE,(_ZN40_INTERNAL_4a85cd3b_4_k_cu_5d1e5e65_192796thrust24THRUST_300001_SM_1000_NS8cuda_cub3parE - _ZN40_INTERNAL_4a85cd3b_4_k_cu_5d1e5e65_192794cuda3std3__48unexpectE)
_ZN40_INTERNAL_4a85cd3b_4_k_cu_5d1e5e65_192794cuda3std3__48unexpectE:
	.zero		1
	.type		_ZN40_INTERNAL_4a85cd3b_4_k_cu_5d1e5e65_192796thrust24THRUST_300001_SM_1000_NS8cuda_cub3parE,@object
	.size		_ZN40_INTERNAL_4a85cd3b_4_k_cu_5d1e5e65_192796thrust24THRUST_300001_SM_1000_NS8cuda_cub3parE,(_ZN40_INTERNAL_4a85cd3b_4_k_cu_5d1e5e65_192796thrust24THRUST_300001_SM_1000_NS12placeholders2_4E - _ZN40_INTERNAL_4a85cd3b_4_k_cu_5d1e5e65_192796thrust24THRUST_300001_SM_1000_NS8cuda_cub3parE)
_ZN40_INTERNAL_4a85cd3b_4_k_cu_5d1e5e65_192796thrust24THRUST_300001_SM_1000_NS8cuda_cub3parE:
	.zero		1
	.type		_ZN40_INTERNAL_4a85cd3b_4_k_cu_5d1e5e65_192796thrust24THRUST_300001_SM_1000_NS12placeholders2_4E,@object
	.size		_ZN40_INTERNAL_4a85cd3b_4_k_cu_5d1e5e65_192796thrust24THRUST_300001_SM_1000_NS12placeholders2_4E,(_ZN40_INTERNAL_4a85cd3b_4_k_cu_5d1e5e65_192794cuda3std3__45__cpo4cendE - _ZN40_INTERNAL_4a85cd3b_4_k_cu_5d1e5e65_192796thrust24THRUST_300001_SM_1000_NS12placeholders2_4E)
_ZN40_INTERNAL_4a85cd3b_4_k_cu_5d1e5e65_192796thrust24THRUST_300001_SM_1000_NS12placeholders2_4E:
	.zero		1
	.type		_ZN40_INTERNAL_4a85cd3b_4_k_cu_5d1e5e65_192794cuda3std3__45__cpo4cendE,@object
	.size		_ZN40_INTERNAL_4a85cd3b_4_k_cu_5d1e5e65_192794cuda3std3__45__cpo4cendE,(_ZN40_INTERNAL_4a85cd3b_4_k_cu_5d1e5e65_192794cuda3std6ranges3__45__cpo4cendE - _ZN40_INTERNAL_4a85cd3b_4_k_cu_5d1e5e65_192794cuda3std3__45__cpo4cendE)
_ZN40_INTERNAL_4a85cd3b_4_k_cu_5d1e5e65_192794cuda3std3__45__cpo4cendE:
	.zero		1
	.type		_ZN40_INTERNAL_4a85cd3b_4_k_cu_5d1e5e65_192794cuda3std6ranges3__45__cpo4cendE,@object
	.size		_ZN40_INTERNAL_4a85cd3b_4_k_cu_5d1e5e65_192794cuda3std6ranges3__45__cpo4cendE,(_ZN40_INTERNAL_4a85cd3b_4_k_cu_5d1e5e65_192794cuda3std3__420unreachable_sentinelE - _ZN40_INTERNAL_4a85cd3b_4_k_cu_5d1e5e65_192794cuda3std6ranges3__45__cpo4cendE)
_ZN40_INTERNAL_4a85cd3b_4_k_cu_5d1e5e65_192794cuda3std6ranges3__45__cpo4cendE:
	.zero		1
	.type		_ZN40_INTERNAL_4a85cd3b_4_k_cu_5d1e5e65_192794cuda3std3__420unreachable_sentinelE,@object
	.size		_ZN40_INTERNAL_4a85cd3b_4_k_cu_5d1e5e65_192794cuda3std3__420unreachable_sentinelE,(_ZN40_INTERNAL_4a85cd3b_4_k_cu_5d1e5e65_192794cuda3std6ranges3__45__cpo5ssizeE - _ZN40_INTERNAL_4a85cd3b_4_k_cu_5d1e5e65_192794cuda3std3__420unreachable_sentinelE)
_ZN40_INTERNAL_4a85cd3b_4_k_cu_5d1e5e65_192794cuda3std3__420unreachable_sentinelE:
	.zero		1
	.type		_ZN40_INTERNAL_4a85cd3b_4_k_cu_5d1e5e65_192794cuda3std6ranges3__45__cpo5ssizeE,@object
	.size		_ZN40_INTERNAL_4a85cd3b_4_k_cu_5d1e5e65_192794cuda3std6ranges3__45__cpo5ssizeE,(_ZN40_INTERNAL_4a85cd3b_4_k_cu_5d1e5e65_192796thrust24THRUST_300001_SM_1000_NS12placeholders2_8E - _ZN40_INTERNAL_4a85cd3b_4_k_cu_5d1e5e65_192794cuda3std6ranges3__45__cpo5ssizeE)
_ZN40_INTERNAL_4a85cd3b_4_k_cu_5d1e5e65_192794cuda3std6ranges3__45__cpo5ssizeE:
	.zero		1
	.type		_ZN40_INTERNAL_4a85cd3b_4_k_cu_5d1e5e65_192796thrust24THRUST_300001_SM_1000_NS12placeholders2_8E,@object
	.size		_ZN40_INTERNAL_4a85cd3b_4_k_cu_5d1e5e65_192796thrust24THRUST_300001_SM_1000_NS12placeholders2_8E,(_ZN40_INTERNAL_4a85cd3b_4_k_cu_5d1e5e65_192794cuda3std3__45__cpo5crendE - _ZN40_INTERNAL_4a85cd3b_4_k_cu_5d1e5e65_192796thrust24THRUST_300001_SM_1000_NS12placeholders2_8E)
_ZN40_INTERNAL_4a85cd3b_4_k_cu_5d1e5e65_192796thrust24THRUST_300001_SM_1000_NS12placeholders2_8E:
	.zero		1
	.type		_ZN40_INTERNAL_4a85cd3b_4_k_cu_5d1e5e65_192794cuda3std3__45__cpo5crendE,@object
	.size		_ZN40_INTERNAL_4a85cd3b_4_k_cu_5d1e5e65_192794cuda3std3__45__cpo5crendE,(_ZN40_INTERNAL_4a85cd3b_4_k_cu_5d1e5e65_192794cuda3std6ranges3__45__cpo4prevE - _ZN40_INTERNAL_4a85cd3b_4_k_cu_5d1e5e65_192794cuda3std3__45__cpo5crendE)
_ZN40_INTERNAL_4a85cd3b_4_k_cu_5d1e5e65_192794cuda3std3__45__cpo5crendE:
	.zero		1
	.type		_ZN40_INTERNAL_4a85cd3b_4_k_cu_5d1e5e65_192794cuda3std6ranges3__45__cpo4prevE,@object
	.size		_ZN40_INTERNAL_4a85cd3b_4_k_cu_5d1e5e65_192794cuda3std6ranges3__45__cpo4prevE,(_ZN40_INTERNAL_4a85cd3b_4_k_cu_5d1e5e65_192794cuda3std6ranges3__45__cpo9iter_moveE - _ZN40_INTERNAL_4a85cd3b_4_k_cu_5d1e5e65_192794cuda3std6ranges3__45__cpo4prevE)
_ZN40_INTERNAL_4a85cd3b_4_k_cu_5d1e5e65_192794cuda3std6ranges3__45__cpo4prevE:
	.zero		1
	.type		_ZN40_INTERNAL_4a85cd3b_4_k_cu_5d1e5e65_192794cuda3std6ranges3__45__cpo9iter_moveE,@object
	.size		_ZN40_INTERNAL_4a85cd3b_4_k_cu_5d1e5e65_192794cuda3std6ranges3__45__cpo9iter_moveE,(_ZN40_INTERNAL_4a85cd3b_4_k_cu_5d1e5e65_192796thrust24THRUST_300001_SM_1000_NS6system6detail10sequential3seqE - _ZN40_INTERNAL_4a85cd3b_4_k_cu_5d1e5e65_192794cuda3std6ranges3__45__cpo9iter_moveE)
_ZN40_INTERNAL_4a85cd3b_4_k_cu_5d1e5e65_192794cuda3std6ranges3__45__cpo9iter_moveE:
	.zero		1
	.type		_ZN40_INTERNAL_4a85cd3b_4_k_cu_5d1e5e65_192796thrust24THRUST_300001_SM_1000_NS6system6detail10sequential3seqE,@object
	.size		_ZN40_INTERNAL_4a85cd3b_4_k_cu_5d1e5e65_192796thrust24THRUST_300001_SM_1000_NS6system6detail10sequential3seqE,(.L_31 - _ZN40_INTERNAL_4a85cd3b_4_k_cu_5d1e5e65_192796thrust24THRUST_300001_SM_1000_NS6system6detail10sequential3seqE)
_ZN40_INTERNAL_4a85cd3b_4_k_cu_5d1e5e65_192796thrust24THRUST_300001_SM_1000_NS6system6detail10sequential3seqE:
	.zero		1
.L_31:


//--------------------- .nv.constant0._ZN3cub18CUB_300001_SM_10006detail11EmptyKernelIvEEvv --------------------------
	.section	.nv.constant0._ZN3cub18CUB_300001_SM_10006detail11EmptyKernelIvEEvv,"a",@progbits
	.sectionflags	@""
	.align	4
.nv.constant0._ZN3cub18CUB_300001_SM_10006detail11EmptyKernelIvEEvv:
	.zero		896


//--------------------- SYMBOLS --------------------------

	.type		.nv.reservedSmem.offset0,@object
	.size		.nv.reservedSmem.offset0,0x4
